//
// Generated by NVIDIA NVVM Compiler
//
// Compiler Build ID: CL-36424714
// Cuda compilation tools, release 13.0, V13.0.88
// Based on NVVM 20.0.0
//

.version 9.0
.target sm_100
.address_size 64

	// .globl	_Z8calculatiiiiiiiPi

.visible .entry _Z8calculatiiiiiiiPi(
	.param .u32 _Z8calculatiiiiiiiPi_param_0,
	.param .u32 _Z8calculatiiiiiiiPi_param_1,
	.param .u32 _Z8calculatiiiiiiiPi_param_2,
	.param .u32 _Z8calculatiiiiiiiPi_param_3,
	.param .u32 _Z8calculatiiiiiiiPi_param_4,
	.param .u32 _Z8calculatiiiiiiiPi_param_5,
	.param .u32 _Z8calculatiiiiiiiPi_param_6,
	.param .u64 .ptr .align 1 _Z8calculatiiiiiiiPi_param_7
)
{
	.reg .pred 	%p<25>;
	.reg .b32 	%r<91>;
	.reg .b64 	%rd<33>;

	ld.param.u32 	%r27, [_Z8calculatiiiiiiiPi_param_0];
	ld.param.u32 	%r28, [_Z8calculatiiiiiiiPi_param_1];
	ld.param.u32 	%r29, [_Z8calculatiiiiiiiPi_param_2];
	ld.param.u32 	%r30, [_Z8calculatiiiiiiiPi_param_3];
	ld.param.u32 	%r31, [_Z8calculatiiiiiiiPi_param_4];
	ld.param.u64 	%rd9, [_Z8calculatiiiiiiiPi_param_7];
	cvta.to.global.u64 	%rd1, %rd9;
	mov.u32 	%r32, %ctaid.x;
	add.s32 	%r33, %r30, %r32;
	mov.u32 	%r34, %ctaid.y;
	add.s32 	%r35, %r31, %r34;
	mul.lo.s32 	%r1, %r33, %r27;
	mov.u32 	%r36, %tid.x;
	mad.lo.s32 	%r37, %r35, %r27, %r36;
	setp.lt.s32 	%p1, %r37, %r28;
	add.s32 	%r2, %r28, -1;
	selp.b32 	%r3, %r37, %r2, %p1;
	mul.lo.s32 	%r87, %r29, %r27;
	setp.lt.s32 	%p2, %r27, 1;
	setp.ge.s32 	%p3, %r87, %r28;
	or.pred  	%p4, %p2, %p3;
	@%p4 bra 	$L__BB0_24;
	add.s32 	%r38, %r87, %r27;
	min.s32 	%r5, %r38, %r28;
	and.b32  	%r6, %r27, 3;
	and.b32  	%r7, %r27, 2147483644;
	neg.s32 	%r8, %r7;
	add.s32 	%r9, %r1, 3;
$L__BB0_2:
	setp.lt.u32 	%p5, %r27, 4;
	mad.lo.s32 	%r40, %r87, %r28, %r3;
	mul.wide.s32 	%rd10, %r40, 4;
	add.s64 	%rd11, %rd1, %rd10;
	ld.global.u32 	%r11, [%rd11];
	mov.b32 	%r90, 0;
	@%p5 bra 	$L__BB0_13;
	mov.u32 	%r88, %r9;
	mov.u32 	%r89, %r8;
$L__BB0_4:
	add.s32 	%r14, %r88, -2;
	add.s32 	%r41, %r88, -3;
	setp.lt.s32 	%p6, %r41, %r28;
	selp.b32 	%r42, %r41, %r2, %p6;
	mul.lo.s32 	%r43, %r42, %r28;
	add.s32 	%r44, %r43, %r3;
	mul.wide.s32 	%rd12, %r44, 4;
	add.s64 	%rd2, %rd1, %rd12;
	ld.global.u32 	%r45, [%rd2];
	add.s32 	%r46, %r43, %r87;
	mul.wide.s32 	%rd13, %r46, 4;
	add.s64 	%rd14, %rd1, %rd13;
	ld.global.u32 	%r47, [%rd14];
	add.s32 	%r15, %r47, %r11;
	setp.ge.s32 	%p7, %r15, %r45;
	@%p7 bra 	$L__BB0_6;
	st.global.u32 	[%rd2], %r15;
$L__BB0_6:
	bar.sync 	0;
	setp.lt.s32 	%p8, %r14, %r28;
	selp.b32 	%r48, %r14, %r2, %p8;
	mul.lo.s32 	%r49, %r48, %r28;
	add.s32 	%r50, %r49, %r3;
	mul.wide.s32 	%rd15, %r50, 4;
	add.s64 	%rd3, %rd1, %rd15;
	ld.global.u32 	%r51, [%rd3];
	add.s32 	%r52, %r49, %r87;
	mul.wide.s32 	%rd16, %r52, 4;
	add.s64 	%rd17, %rd1, %rd16;
	ld.global.u32 	%r53, [%rd17];
	add.s32 	%r16, %r53, %r11;
	setp.ge.s32 	%p9, %r16, %r51;
	@%p9 bra 	$L__BB0_8;
	st.global.u32 	[%rd3], %r16;
$L__BB0_8:
	bar.sync 	0;
	add.s32 	%r54, %r14, 1;
	setp.lt.s32 	%p10, %r54, %r28;
	selp.b32 	%r55, %r54, %r2, %p10;
	mul.lo.s32 	%r56, %r55, %r28;
	add.s32 	%r57, %r56, %r3;
	mul.wide.s32 	%rd18, %r57, 4;
	add.s64 	%rd4, %rd1, %rd18;
	ld.global.u32 	%r58, [%rd4];
	add.s32 	%r59, %r56, %r87;
	mul.wide.s32 	%rd19, %r59, 4;
	add.s64 	%rd20, %rd1, %rd19;
	ld.global.u32 	%r60, [%rd20];
	add.s32 	%r17, %r60, %r11;
	setp.ge.s32 	%p11, %r17, %r58;
	@%p11 bra 	$L__BB0_10;
	st.global.u32 	[%rd4], %r17;
$L__BB0_10:
	bar.sync 	0;
	setp.lt.s32 	%p12, %r88, %r28;
	selp.b32 	%r61, %r88, %r2, %p12;
	mul.lo.s32 	%r62, %r61, %r28;
	add.s32 	%r63, %r62, %r3;
	mul.wide.s32 	%rd21, %r63, 4;
	add.s64 	%rd5, %rd1, %rd21;
	ld.global.u32 	%r64, [%rd5];
	add.s32 	%r65, %r62, %r87;
	mul.wide.s32 	%rd22, %r65, 4;
	add.s64 	%rd23, %rd1, %rd22;
	ld.global.u32 	%r66, [%rd23];
	add.s32 	%r18, %r66, %r11;
	setp.ge.s32 	%p13, %r18, %r64;
	@%p13 bra 	$L__BB0_12;
	st.global.u32 	[%rd5], %r18;
$L__BB0_12:
	bar.sync 	0;
	add.s32 	%r89, %r89, 4;
	add.s32 	%r88, %r88, 4;
	setp.ne.s32 	%p14, %r89, 0;
	mov.u32 	%r90, %r7;
	@%p14 bra 	$L__BB0_4;
$L__BB0_13:
	setp.eq.s32 	%p15, %r6, 0;
	@%p15 bra 	$L__BB0_23;
	add.s32 	%r22, %r90, %r1;
	setp.lt.s32 	%p16, %r22, %r28;
	selp.b32 	%r67, %r22, %r2, %p16;
	mul.lo.s32 	%r68, %r67, %r28;
	add.s32 	%r69, %r68, %r3;
	mul.wide.s32 	%rd24, %r69, 4;
	add.s64 	%rd6, %rd1, %rd24;
	ld.global.u32 	%r70, [%rd6];
	add.s32 	%r71, %r68, %r87;
	mul.wide.s32 	%rd25, %r71, 4;
	add.s64 	%rd26, %rd1, %rd25;
	ld.global.u32 	%r72, [%rd26];
	add.s32 	%r23, %r72, %r11;
	setp.ge.s32 	%p17, %r23, %r70;
	@%p17 bra 	$L__BB0_16;
	st.global.u32 	[%rd6], %r23;
$L__BB0_16:
	setp.eq.s32 	%p18, %r6, 1;
	bar.sync 	0;
	@%p18 bra 	$L__BB0_23;
	add.s32 	%r73, %r22, 1;
	setp.lt.s32 	%p19, %r73, %r28;
	selp.b32 	%r74, %r73, %r2, %p19;
	mul.lo.s32 	%r75, %r74, %r28;
	add.s32 	%r76, %r75, %r3;
	mul.wide.s32 	%rd27, %r76, 4;
	add.s64 	%rd7, %rd1, %rd27;
	ld.global.u32 	%r77, [%rd7];
	add.s32 	%r78, %r75, %r87;
	mul.wide.s32 	%rd28, %r78, 4;
	add.s64 	%rd29, %rd1, %rd28;
	ld.global.u32 	%r79, [%rd29];
	add.s32 	%r24, %r79, %r11;
	setp.ge.s32 	%p20, %r24, %r77;
	@%p20 bra 	$L__BB0_19;
	st.global.u32 	[%rd7], %r24;
$L__BB0_19:
	setp.eq.s32 	%p21, %r6, 2;
	bar.sync 	0;
	@%p21 bra 	$L__BB0_23;
	add.s32 	%r80, %r22, 2;
	setp.lt.s32 	%p22, %r80, %r28;
	selp.b32 	%r81, %r80, %r2, %p22;
	mul.lo.s32 	%r82, %r81, %r28;
	add.s32 	%r83, %r82, %r3;
	mul.wide.s32 	%rd30, %r83, 4;
	add.s64 	%rd8, %rd1, %rd30;
	ld.global.u32 	%r84, [%rd8];
	add.s32 	%r85, %r82, %r87;
	mul.wide.s32 	%rd31, %r85, 4;
	add.s64 	%rd32, %rd1, %rd31;
	ld.global.u32 	%r86, [%rd32];
	add.s32 	%r25, %r86, %r11;
	setp.ge.s32 	%p23, %r25, %r84;
	@%p23 bra 	$L__BB0_22;
	st.global.u32 	[%rd8], %r25;
$L__BB0_22:
	bar.sync 	0;
$L__BB0_23:
	add.s32 	%r87, %r87, 1;
	setp.lt.s32 	%p24, %r87, %r5;
	@%p24 bra 	$L__BB0_2;
$L__BB0_24:
	ret;

}
.entry _Z10calculat32iiiiiiiPi(
	.param .u32 _Z10calculat32iiiiiiiPi_param_0,
	.param .u32 _Z10calculat32iiiiiiiPi_param_1,
	.param .u32 _Z10calculat32iiiiiiiPi_param_2,
	.param .u32 _Z10calculat32iiiiiiiPi_param_3,
	.param .u32 _Z10calculat32iiiiiiiPi_param_4,
	.param .u32 _Z10calculat32iiiiiiiPi_param_5,
	.param .u32 _Z10calculat32iiiiiiiPi_param_6,
	.param .u64 .ptr .align 1 _Z10calculat32iiiiiiiPi_param_7
)
{
	.reg .pred 	%p<15>;
	.reg .b32 	%r<89>;
	.reg .b64 	%rd<17>;

	ld.param.u32 	%r42, [_Z10calculat32iiiiiiiPi_param_0];
	ld.param.u32 	%r43, [_Z10calculat32iiiiiiiPi_param_1];
	ld.param.u32 	%r44, [_Z10calculat32iiiiiiiPi_param_2];
	ld.param.u32 	%r45, [_Z10calculat32iiiiiiiPi_param_3];
	ld.param.u32 	%r46, [_Z10calculat32iiiiiiiPi_param_4];
	ld.param.u64 	%rd8, [_Z10calculat32iiiiiiiPi_param_7];
	cvta.to.global.u64 	%rd1, %rd8;
	mov.u32 	%r47, %ctaid.x;
	add.s32 	%r48, %r45, %r47;
	mov.u32 	%r49, %ctaid.y;
	add.s32 	%r50, %r46, %r49;
	mov.u32 	%r51, %tid.y;
	mad.lo.s32 	%r52, %r50, %r42, %r51;
	mov.u32 	%r53, %tid.x;
	mad.lo.s32 	%r54, %r48, %r42, %r53;
	setp.lt.s32 	%p1, %r54, %r43;
	add.s32 	%r55, %r43, -1;
	selp.b32 	%r56, %r54, %r55, %p1;
	setp.lt.s32 	%p2, %r52, %r43;
	selp.b32 	%r1, %r52, %r55, %p2;
	mul.lo.s32 	%r2, %r56, %r43;
	mul.lo.s32 	%r3, %r44, %r42;
	setp.lt.s32 	%p3, %r42, 1;
	setp.ge.s32 	%p4, %r3, %r43;
	or.pred  	%p5, %p3, %p4;
	@%p5 bra 	$L__BB1_17;
	add.s32 	%r57, %r2, %r1;
	mul.wide.s32 	%rd9, %r57, 4;
	add.s64 	%rd2, %rd1, %rd9;
	ld.global.u32 	%r85, [%rd2];
	add.s32 	%r58, %r3, %r42;
	min.s32 	%r5, %r58, %r43;
	add.s32 	%r59, %r3, 1;
	max.s32 	%r6, %r5, %r59;
	sub.s32 	%r60, %r6, %r3;
	and.b32  	%r7, %r60, 3;
	setp.eq.s32 	%p6, %r7, 0;
	mov.u32 	%r79, %r3;
	@%p6 bra 	$L__BB1_6;
	mul.lo.s32 	%r61, %r44, %r43;
	mad.lo.s32 	%r75, %r61, %r42, %r1;
	add.s32 	%r74, %r2, %r3;
	neg.s32 	%r73, %r7;
	mov.u32 	%r79, %r3;
$L__BB1_3:
	.pragma "nounroll";
	mul.wide.s32 	%rd10, %r74, 4;
	add.s64 	%rd11, %rd1, %rd10;
	ld.global.u32 	%r62, [%rd11];
	mul.wide.s32 	%rd12, %r75, 4;
	add.s64 	%rd13, %rd1, %rd12;
	ld.global.u32 	%r63, [%rd13];
	add.s32 	%r16, %r63, %r62;
	setp.ge.s32 	%p7, %r16, %r85;
	@%p7 bra 	$L__BB1_5;
	st.global.u32 	[%rd2], %r16;
	mov.u32 	%r85, %r16;
$L__BB1_5:
	bar.sync 	0;
	add.s32 	%r79, %r79, 1;
	add.s32 	%r75, %r75, %r43;
	add.s32 	%r74, %r74, 1;
	add.s32 	%r73, %r73, 1;
	setp.ne.s32 	%p8, %r73, 0;
	@%p8 bra 	$L__BB1_3;
$L__BB1_6:
	sub.s32 	%r64, %r3, %r6;
	setp.gt.u32 	%p9, %r64, -4;
	@%p9 bra 	$L__BB1_17;
	mad.lo.s32 	%r82, %r79, %r43, %r1;
	shl.b32 	%r25, %r43, 2;
	add.s32 	%r81, %r79, %r2;
	mul.wide.s32 	%rd5, %r43, 4;
$L__BB1_8:
	mul.wide.s32 	%rd14, %r81, 4;
	add.s64 	%rd3, %rd1, %rd14;
	ld.global.u32 	%r65, [%rd3];
	mul.wide.s32 	%rd15, %r82, 4;
	add.s64 	%rd4, %rd1, %rd15;
	ld.global.u32 	%r66, [%rd4];
	add.s32 	%r31, %r66, %r65;
	setp.ge.s32 	%p10, %r31, %r85;
	@%p10 bra 	$L__BB1_10;
	st.global.u32 	[%rd2], %r31;
	mov.u32 	%r85, %r31;
$L__BB1_10:
	bar.sync 	0;
	ld.global.u32 	%r67, [%rd3+4];
	add.s64 	%rd6, %rd4, %rd5;
	ld.global.u32 	%r68, [%rd6];
	add.s32 	%r33, %r68, %r67;
	setp.ge.s32 	%p11, %r33, %r85;
	@%p11 bra 	$L__BB1_12;
	st.global.u32 	[%rd2], %r33;
	mov.u32 	%r85, %r33;
$L__BB1_12:
	bar.sync 	0;
	ld.global.u32 	%r69, [%rd3+8];
	add.s64 	%rd7, %rd6, %rd5;
	ld.global.u32 	%r70, [%rd7];
	add.s32 	%r35, %r70, %r69;
	setp.ge.s32 	%p12, %r35, %r85;
	@%p12 bra 	$L__BB1_14;
	st.global.u32 	[%rd2], %r35;
	mov.u32 	%r85, %r35;
$L__BB1_14:
	bar.sync 	0;
	ld.global.u32 	%r71, [%rd3+12];
	add.s64 	%rd16, %rd7, %rd5;
	ld.global.u32 	%r72, [%rd16];
	add.s32 	%r37, %r72, %r71;
	setp.ge.s32 	%p13, %r37, %r85;
	@%p13 bra 	$L__BB1_16;
	st.global.u32 	[%rd2], %r37;
	mov.u32 	%r85, %r37;
$L__BB1_16:
	bar.sync 	0;
	add.s32 	%r79, %r79, 4;
	add.s32 	%r82, %r82, %r25;
	add.s32 	%r81, %r81, 4;
	setp.lt.s32 	%p14, %r79, %r5;
	@%p14 bra 	$L__BB1_8;
$L__BB1_17:
	ret;

}


// ===== COMPILED SASS (sm_100) =====

	.target	sm_100

	.elftype	@"ET_EXEC"


//--------------------- .note.nv.tkinfo           --------------------------
	.section	.note.nv.tkinfo,"",@"SHT_NOTE"
	.sectionflags	@"SHF_NOTE_NV_TKINFO"
	.tkinfo
        /*0018*/ 	.word	0x00000002
        /*0030*/ 	.string	""
        /*0030*/ 	.string	"ptxas"
        /*0030*/ 	.string	"Cuda compilation tools, release 13.0, V13.0.88"
        /*0030*/ 	.string	"Build cuda_13.0.r13.0/compiler.36424714_0"
        /*0030*/ 	.string	"-arch sm_100 -m 64 "



//--------------------- .note.nv.cuinfo           --------------------------
	.section	.note.nv.cuinfo,"",@"SHT_NOTE"
	.sectionflags	@"SHF_NOTE_NV_CUINFO"
        /*0018*/ 	.short	0x0002
        /*001a*/ 	.short	0x0064
        /*001c*/ 	.short	0x0082
	.zero		2


//--------------------- .nv.info                  --------------------------
	.section	.nv.info,"",@"SHT_CUDA_INFO"
	.align	4


	//----- nvinfo : EIATTR_REGCOUNT
	.align		4
        /*0000*/ 	.byte	0x04, 0x2f
        /*0002*/ 	.short	(.L_1 - .L_0)
	.align		4
.L_0:
        /*0004*/ 	.word	index@(_Z8calculatiiiiiiiPi)
        /*0008*/ 	.word	0x00000020


	//----- nvinfo : EIATTR_FRAME_SIZE
	.align		4
.L_1:
        /*000c*/ 	.byte	0x04, 0x11
        /*000e*/ 	.short	(.L_3 - .L_2)
	.align		4
.L_2:
        /*0010*/ 	.word	index@(_Z8calculatiiiiiiiPi)
        /*0014*/ 	.word	0x00000000


	//----- nvinfo : EIATTR_REGCOUNT
	.align		4
.L_3:
        /*0018*/ 	.byte	0x04, 0x2f
        /*001a*/ 	.short	(.L_5 - .L_4)
	.align		4
.L_4:
        /*001c*/ 	.word	index@(_Z10calculat32iiiiiiiPi)
        /*0020*/ 	.word	0x0000001a


	//----- nvinfo : EIATTR_FRAME_SIZE
	.align		4
.L_5:
        /*0024*/ 	.byte	0x04, 0x11
        /*0026*/ 	.short	(.L_7 - .L_6)
	.align		4
.L_6:
        /*0028*/ 	.word	index@(_Z10calculat32iiiiiiiPi)
        /*002c*/ 	.word	0x00000000


	//----- nvinfo : EIATTR_MIN_STACK_SIZE
	.align		4
.L_7:
        /*0030*/ 	.byte	0x04, 0x12
        /*0032*/ 	.short	(.L_9 - .L_8)
	.align		4
.L_8:
        /*0034*/ 	.word	index@(_Z10calculat32iiiiiiiPi)
        /*0038*/ 	.word	0x00000000


	//----- nvinfo : EIATTR_MIN_STACK_SIZE
	.align		4
.L_9:
        /*003c*/ 	.byte	0x04, 0x12
        /*003e*/ 	.short	(.L_11 - .L_10)
	.align		4
.L_10:
        /*0040*/ 	.word	index@(_Z8calculatiiiiiiiPi)
        /*0044*/ 	.word	0x00000000
.L_11:


//--------------------- .nv.compat                --------------------------
	.section	.nv.compat,"",@"SHT_CUDA_COMPAT_INFO"
	.align	4
        /*0000*/ 	.byte	0x02, 0x09, 0x00, 0x00, 0x02, 0x02, 0x01, 0x00, 0x02, 0x05, 0x05, 0x00, 0x03, 0x07, 0x01, 0x01
        /*0010*/ 	.byte	0x02, 0x03, 0x00, 0x00, 0x02, 0x06, 0x01, 0x00, 0x04, 0x0b, 0x08, 0x00, 0x09, 0x00, 0x00, 0x00
        /*0020*/ 	.byte	0x00, 0x00, 0x00, 0x00


//--------------------- .nv.info._Z10calculat32iiiiiiiPi --------------------------
	.section	.nv.info._Z10calculat32iiiiiiiPi,"",@"SHT_CUDA_INFO"
	.sectionflags	@""
	.align	4


	//----- nvinfo : EIATTR_CUDA_API_VERSION
	.align		4
        /*0000*/ 	.byte	0x04, 0x37
        /*0002*/ 	.short	(.L_13 - .L_12)
.L_12:
        /*0004*/ 	.word	0x00000082


	//----- nvinfo : EIATTR_KPARAM_INFO
	.align		4
.L_13:
        /*0008*/ 	.byte	0x04, 0x17
        /*000a*/ 	.short	(.L_15 - .L_14)
.L_14:
        /*000c*/ 	.word	0x00000000
        /*0010*/ 	.short	0x0007
        /*0012*/ 	.short	0x0020
        /*0014*/ 	.byte	0x00, 0xf5, 0x21, 0x00


	//----- nvinfo : EIATTR_KPARAM_INFO
	.align		4
.L_15:
        /*0018*/ 	.byte	0x04, 0x17
        /*001a*/ 	.short	(.L_17 - .L_16)
.L_16:
        /*001c*/ 	.word	0x00000000
        /*0020*/ 	.short	0x0006
        /*0022*/ 	.short	0x0018
        /*0024*/ 	.byte	0x00, 0xf0, 0x11, 0x00


	//----- nvinfo : EIATTR_KPARAM_INFO
	.align		4
.L_17:
        /*0028*/ 	.byte	0x04, 0x17
        /*002a*/ 	.short	(.L_19 - .L_18)
.L_18:
        /*002c*/ 	.word	0x00000000
        /*0030*/ 	.short	0x0005
        /*0032*/ 	.short	0x0014
        /*0034*/ 	.byte	0x00, 0xf0, 0x11, 0x00


	//----- nvinfo : EIATTR_KPARAM_INFO
	.align		4
.L_19:
        /*0038*/ 	.byte	0x04, 0x17
        /*003a*/ 	.short	(.L_21 - .L_20)
.L_20:
        /*003c*/ 	.word	0x00000000
        /*0040*/ 	.short	0x0004
        /*0042*/ 	.short	0x0010
        /*0044*/ 	.byte	0x00, 0xf0, 0x11, 0x00


	//----- nvinfo : EIATTR_KPARAM_INFO
	.align		4
.L_21:
        /*0048*/ 	.byte	0x04, 0x17
        /*004a*/ 	.short	(.L_23 - .L_22)
.L_22:
        /*004c*/ 	.word	0x00000000
        /*0050*/ 	.short	0x0003
        /*0052*/ 	.short	0x000c
        /*0054*/ 	.byte	0x00, 0xf0, 0x11, 0x00


	//----- nvinfo : EIATTR_KPARAM_INFO
	.align		4
.L_23:
        /*0058*/ 	.byte	0x04, 0x17
        /*005a*/ 	.short	(.L_25 - .L_24)
.L_24:
        /*005c*/ 	.word	0x00000000
        /*0060*/ 	.short	0x0002
        /*0062*/ 	.short	0x0008
        /*0064*/ 	.byte	0x00, 0xf0, 0x11, 0x00


	//----- nvinfo : EIATTR_KPARAM_INFO
	.align		4
.L_25:
        /*0068*/ 	.byte	0x04, 0x17
        /*006a*/ 	.short	(.L_27 - .L_26)
.L_26:
        /*006c*/ 	.word	0x00000000
        /*0070*/ 	.short	0x0001
        /*0072*/ 	.short	0x0004
        /*0074*/ 	.byte	0x00, 0xf0, 0x11, 0x00


	//----- nvinfo : EIATTR_KPARAM_INFO
	.align		4
.L_27:
        /*0078*/ 	.byte	0x04, 0x17
        /*007a*/ 	.short	(.L_29 - .L_28)
.L_28:
        /*007c*/ 	.word	0x00000000
        /*0080*/ 	.short	0x0000
        /*0082*/ 	.short	0x0000
        /*0084*/ 	.byte	0x00, 0xf0, 0x11, 0x00


	//----- nvinfo : EIATTR_SPARSE_MMA_MASK
	.align		4
.L_29:
        /*0088*/ 	.byte	0x03, 0x50
        /*008a*/ 	.short	0x0000


	//----- nvinfo : EIATTR_MAXREG_COUNT
	.align		4
        /*008c*/ 	.byte	0x03, 0x1b
        /*008e*/ 	.short	0x00ff


	//----- nvinfo : EIATTR_NUM_BARRIERS
	.align		4
        /*0090*/ 	.byte	0x02, 0x4c
        /*0092*/ 	.byte	0x01
	.zero		1


	//----- nvinfo : EIATTR_MERCURY_ISA_VERSION
	.align		4
        /*0094*/ 	.byte	0x03, 0x5f
        /*0096*/ 	.short	0x0101


	//----- nvinfo : EIATTR_VRC_CTA_INIT_COUNT
	.align		4
        /*0098*/ 	.byte	0x02, 0x4a
	.zero		1
	.zero		1


	//----- nvinfo : EIATTR_EXIT_INSTR_OFFSETS
	.align		4
        /*009c*/ 	.byte	0x04, 0x1c
        /*009e*/ 	.short	(.L_31 - .L_30)


	//   ....[0]....
.L_30:
        /*00a0*/ 	.word	0x00000120


	//   ....[1]....
        /*00a4*/ 	.word	0x00000370


	//   ....[2]....
        /*00a8*/ 	.word	0x00000620


	//----- nvinfo : EIATTR_CBANK_PARAM_SIZE
	.align		4
.L_31:
        /*00ac*/ 	.byte	0x03, 0x19
        /*00ae*/ 	.short	0x0028


	//----- nvinfo : EIATTR_PARAM_CBANK
	.align		4
        /*00b0*/ 	.byte	0x04, 0x0a
        /*00b2*/ 	.short	(.L_33 - .L_32)
	.align		4
.L_32:
        /*00b4*/ 	.word	index@(.nv.constant0._Z10calculat32iiiiiiiPi)
        /*00b8*/ 	.short	0x0380
        /*00ba*/ 	.short	0x0028


	//----- nvinfo : EIATTR_SW_WAR
	.align		4
.L_33:
        /*00bc*/ 	.byte	0x04, 0x36
        /*00be*/ 	.short	(.L_35 - .L_34)
.L_34:
        /*00c0*/ 	.word	0x00000008
.L_35:


//--------------------- .nv.info._Z8calculatiiiiiiiPi --------------------------
	.section	.nv.info._Z8calculatiiiiiiiPi,"",@"SHT_CUDA_INFO"
	.sectionflags	@""
	.align	4


	//----- nvinfo : EIATTR_CUDA_API_VERSION
	.align		4
        /*0000*/ 	.byte	0x04, 0x37
        /*0002*/ 	.short	(.L_37 - .L_36)
.L_36:
        /*0004*/ 	.word	0x00000082


	//----- nvinfo : EIATTR_KPARAM_INFO
	.align		4
.L_37:
        /*0008*/ 	.byte	0x04, 0x17
        /*000a*/ 	.short	(.L_39 - .L_38)
.L_38:
        /*000c*/ 	.word	0x00000000
        /*0010*/ 	.short	0x0007
        /*0012*/ 	.short	0x0020
        /*0014*/ 	.byte	0x00, 0xf5, 0x21, 0x00


	//----- nvinfo : EIATTR_KPARAM_INFO
	.align		4
.L_39:
        /*0018*/ 	.byte	0x04, 0x17
        /*001a*/ 	.short	(.L_41 - .L_40)
.L_40:
        /*001c*/ 	.word	0x00000000
        /*0020*/ 	.short	0x0006
        /*0022*/ 	.short	0x0018
        /*0024*/ 	.byte	0x00, 0xf0, 0x11, 0x00


	//----- nvinfo : EIATTR_KPARAM_INFO
	.align		4
.L_41:
        /*0028*/ 	.byte	0x04, 0x17
        /*002a*/ 	.short	(.L_43 - .L_42)
.L_42:
        /*002c*/ 	.word	0x00000000
        /*0030*/ 	.short	0x0005
        /*0032*/ 	.short	0x0014
        /*0034*/ 	.byte	0x00, 0xf0, 0x11, 0x00


	//----- nvinfo : EIATTR_KPARAM_INFO
	.align		4
.L_43:
        /*0038*/ 	.byte	0x04, 0x17
        /*003a*/ 	.short	(.L_45 - .L_44)
.L_44:
        /*003c*/ 	.word	0x00000000
        /*0040*/ 	.short	0x0004
        /*0042*/ 	.short	0x0010
        /*0044*/ 	.byte	0x00, 0xf0, 0x11, 0x00


	//----- nvinfo : EIATTR_KPARAM_INFO
	.align		4
.L_45:
        /*0048*/ 	.byte	0x04, 0x17
        /*004a*/ 	.short	(.L_47 - .L_46)
.L_46:
        /*004c*/ 	.word	0x00000000
        /*0050*/ 	.short	0x0003
        /*0052*/ 	.short	0x000c
        /*0054*/ 	.byte	0x00, 0xf0, 0x11, 0x00


	//----- nvinfo : EIATTR_KPARAM_INFO
	.align		4
.L_47:
        /*0058*/ 	.byte	0x04, 0x17
        /*005a*/ 	.short	(.L_49 - .L_48)
.L_48:
        /*005c*/ 	.word	0x00000000
        /*0060*/ 	.short	0x0002
        /*0062*/ 	.short	0x0008
        /*0064*/ 	.byte	0x00, 0xf0, 0x11, 0x00


	//----- nvinfo : EIATTR_KPARAM_INFO
	.align		4
.L_49:
        /*0068*/ 	.byte	0x04, 0x17
        /*006a*/ 	.short	(.L_51 - .L_50)
.L_50:
        /*006c*/ 	.word	0x00000000
        /*0070*/ 	.short	0x0001
        /*0072*/ 	.short	0x0004
        /*0074*/ 	.byte	0x00, 0xf0, 0x11, 0x00


	//----- nvinfo : EIATTR_KPARAM_INFO
	.align		4
.L_51:
        /*0078*/ 	.byte	0x04, 0x17
        /*007a*/ 	.short	(.L_53 - .L_52)
.L_52:
        /*007c*/ 	.word	0x00000000
        /*0080*/ 	.short	0x0000
        /*0082*/ 	.short	0x0000
        /*0084*/ 	.byte	0x00, 0xf0, 0x11, 0x00


	//----- nvinfo : EIATTR_SPARSE_MMA_MASK
	.align		4
.L_53:
        /*0088*/ 	.byte	0x03, 0x50
        /*008a*/ 	.short	0x0000


	//----- nvinfo : EIATTR_MAXREG_COUNT
	.align		4
        /*008c*/ 	.byte	0x03, 0x1b
        /*008e*/ 	.short	0x00ff


	//----- nvinfo : EIATTR_NUM_BARRIERS
	.align		4
        /*0090*/ 	.byte	0x02, 0x4c
        /*0092*/ 	.byte	0x01
	.zero		1


	//----- nvinfo : EIATTR_MERCURY_ISA_VERSION
	.align		4
        /*0094*/ 	.byte	0x03, 0x5f
        /*0096*/ 	.short	0x0101


	//----- nvinfo : EIATTR_VRC_CTA_INIT_COUNT
	.align		4
        /*0098*/ 	.byte	0x02, 0x4a
	.zero		1
	.zero		1


	//----- nvinfo : EIATTR_EXIT_INSTR_OFFSETS
	.align		4
        /*009c*/ 	.byte	0x04, 0x1c
        /*009e*/ 	.short	(.L_55 - .L_54)


	//   ....[0]....
.L_54:
        /*00a0*/ 	.word	0x000000c0


	//   ....[1]....
        /*00a4*/ 	.word	0x00000900


	//----- nvinfo : EIATTR_CBANK_PARAM_SIZE
	.align		4
.L_55:
        /*00a8*/ 	.byte	0x03, 0x19
        /*00aa*/ 	.short	0x0028


	//----- nvinfo : EIATTR_PARAM_CBANK
	.align		4
        /*00ac*/ 	.byte	0x04, 0x0a
        /*00ae*/ 	.short	(.L_57 - .L_56)
	.align		4
.L_56:
        /*00b0*/ 	.word	index@(.nv.constant0._Z8calculatiiiiiiiPi)
        /*00b4*/ 	.short	0x0380
        /*00b6*/ 	.short	0x0028


	//----- nvinfo : EIATTR_SW_WAR
	.align		4
.L_57:
        /*00b8*/ 	.byte	0x04, 0x36
        /*00ba*/ 	.short	(.L_59 - .L_58)
.L_58:
        /*00bc*/ 	.word	0x00000008
.L_59:


//--------------------- .nv.callgraph             --------------------------
	.section	.nv.callgraph,"",@"SHT_CUDA_CALLGRAPH"
	.align	4
	.sectionentsize	8
	.align		4
        /*0000*/ 	.word	0x00000000
	.align		4
        /*0004*/ 	.word	0xffffffff
	.align		4
        /*0008*/ 	.word	0x00000000
	.align		4
        /*000c*/ 	.word	0xfffffffe
	.align		4
        /*0010*/ 	.word	0x00000000
	.align		4
        /*0014*/ 	.word	0xfffffffd
	.align		4
        /*0018*/ 	.word	0x00000000
	.align		4
        /*001c*/ 	.word	0xfffffffc


//--------------------- .text._Z10calculat32iiiiiiiPi --------------------------
	.section	.text._Z10calculat32iiiiiiiPi,"ax",@progbits
	.align	128
.text._Z10calculat32iiiiiiiPi:
        .type           _Z10calculat32iiiiiiiPi,@function
        .size           _Z10calculat32iiiiiiiPi,(.L_x_9 - _Z10calculat32iiiiiiiPi)
        .other          _Z10calculat32iiiiiiiPi,@"STO_CUDA_ENTRY STV_DEFAULT"
_Z10calculat32iiiiiiiPi:
[----:B------:R-:W-:Y:S08]  /*0000*/  LDC R1, c[0x0][0x37c] ;  /* 0x0000df00ff017b82 */ /* 0x000ff00000000800 */
[----:B------:R-:W0:Y:S01]  /*0010*/  LDC.64 R6, c[0x0][0x388] ;  /* 0x0000e200ff067b82 */ /* 0x000e220000000a00 */
[----:B------:R-:W1:Y:S01]  /*0020*/  S2R R12, SR_TID.X ;  /* 0x00000000000c7919 */ /* 0x000e620000002100 */
[----:B------:R-:W2:Y:S01]  /*0030*/  LDCU UR5, c[0x0][0x390] ;  /* 0x00007200ff0577ac */ /* 0x000ea20008000800 */
[----:B------:R-:W3:Y:S05]  /*0040*/  S2R R3, SR_TID.Y ;  /* 0x0000000000037919 */ /* 0x000eea0000002200 */
[----:B------:R-:W0:Y:S08]  /*0050*/  LDC.64 R10, c[0x0][0x380] ;  /* 0x0000e000ff0a7b82 */ /* 0x000e300000000a00 */
[----:B------:R-:W2:Y:S08]  /*0060*/  S2UR UR4, SR_CTAID.Y ;  /* 0x00000000000479c3 */ /* 0x000eb00000002600 */
[----:B------:R-:W4:Y:S01]  /*0070*/  S2UR UR6, SR_CTAID.X ;  /* 0x00000000000679c3 */ /* 0x000f220000002500 */
[----:B0-----:R-:W-:Y:S01]  /*0080*/  IMAD R8, R10, R6, RZ ;  /* 0x000000060a087224 */ /* 0x001fe200078e02ff */
[----:B------:R-:W-:-:S04]  /*0090*/  IADD3 R5, PT, PT, R11, -0x1, RZ ;  /* 0xffffffff0b057810 */ /* 0x000fc80007ffe0ff */
[----:B------:R-:W-:Y:S01]  /*00a0*/  ISETP.GE.AND P0, PT, R8, R11, PT ;  /* 0x0000000b0800720c */ /* 0x000fe20003f06270 */
[----:B--2---:R-:W-:-:S03]  /*00b0*/  UIADD3 UR4, UPT, UPT, UR4, UR5, URZ ;  /* 0x0000000504047290 */ /* 0x004fc6000fffe0ff */
[----:B------:R-:W-:-:S03]  /*00c0*/  ISETP.LT.OR P0, PT, R10, 0x1, P0 ;  /* 0x000000010a00780c */ /* 0x000fc60000701670 */
[----:B---3--:R-:W-:Y:S01]  /*00d0*/  IMAD R0, R10, UR4, R3 ;  /* 0x000000040a007c24 */ /* 0x008fe2000f8e0203 */
[----:B----4-:R-:W-:-:S04]  /*00e0*/  IADD3 R7, PT, PT, R7, UR6, RZ ;  /* 0x0000000607077c10 */ /* 0x010fc8000fffe0ff */
[----:B------:R-:W-:Y:S01]  /*00f0*/  ISETP.GE.AND P2, PT, R0, R11, PT ;  /* 0x0000000b0000720c */ /* 0x000fe20003f46270 */
[----:B-1----:R-:W-:-:S05]  /*0100*/  IMAD R12, R7, R10, R12 ;  /* 0x0000000a070c7224 */ /* 0x002fca00078e020c */
[----:B------:R-:W-:Y:S01]  /*0110*/  ISETP.GE.AND P1, PT, R12, R11, PT ;  /* 0x0000000b0c00720c */ /* 0x000fe20003f26270 */
[----:B------:R-:W-:-:S12]  /*0120*/  @P0 EXIT ;  /* 0x000000000000094d */ /* 0x000fd80003800000 */
[----:B------:R-:W0:Y:S01]  /*0130*/  LDC.64 R2, c[0x0][0x3a0] ;  /* 0x0000e800ff027b82 */ /* 0x000e220000000a00 */
[-C--:B------:R-:W-:Y:S01]  /*0140*/  SEL R12, R12, R5.reuse, !P1 ;  /* 0x000000050c0c7207 */ /* 0x080fe20004800000 */
[----:B------:R-:W1:Y:S01]  /*0150*/  LDCU.64 UR4, c[0x0][0x358] ;  /* 0x00006b00ff0477ac */ /* 0x000e620008000a00 */
[----:B------:R-:W-:Y:S02]  /*0160*/  SEL R5, R0, R5, !P2 ;  /* 0x0000000500057207 */ /* 0x000fe40005000000 */
[----:B------:R-:W-:-:S03]  /*0170*/  VIADDMNMX R4, R8, R10, R11, PT ;  /* 0x0000000a08047246 */ /* 0x000fc6000380010b */
[----:B------:R-:W-:-:S04]  /*0180*/  IMAD R7, R12, R11, R5 ;  /* 0x0000000b0c077224 */ /* 0x000fc800078e0205 */
[----:B0-----:R-:W-:Y:S01]  /*0190*/  IMAD.WIDE R2, R7, 0x4, R2 ;  /* 0x0000000407027825 */ /* 0x001fe200078e0202 */
[----:B------:R-:W-:-:S04]  /*01a0*/  VIADDMNMX R7, R8, 0x1, R4, !PT ;  /* 0x0000000108077846 */ /* 0x000fc80007800104 */
[----:B-1----:R0:W5:Y:S01]  /*01b0*/  LDG.E R0, desc[UR4][R2.64] ;  /* 0x0000000402007981 */ /* 0x002162000c1e1900 */
[----:B------:R-:W-:Y:S01]  /*01c0*/  IMAD.IADD R9, R7, 0x1, -R8 ;  /* 0x0000000107097824 */ /* 0x000fe200078e0a08 */
[----:B------:R-:W-:-:S04]  /*01d0*/  IADD3 R7, PT, PT, R8, -R7, RZ ;  /* 0x8000000708077210 */ /* 0x000fc80007ffe0ff */
[----:B------:R-:W-:Y:S02]  /*01e0*/  LOP3.LUT P1, R9, R9, 0x3, RZ, 0xc0, !PT ;  /* 0x0000000309097812 */ /* 0x000fe4000782c0ff */
[----:B------:R-:W-:-:S11]  /*01f0*/  ISETP.GT.U32.AND P0, PT, R7, -0x4, PT ;  /* 0xfffffffc0700780c */ /* 0x000fd60003f04070 */
[----:B0-----:R-:W-:Y:S05]  /*0200*/  @!P1 BRA `(.L_x_0) ;  /* 0x0000000000589947 */ /* 0x001fea0003800000 */
[----:B------:R-:W0:Y:S01]  /*0210*/  LDC R18, c[0x0][0x384] ;  /* 0x0000e100ff127b82 */ /* 0x000e220000000800 */
[----:B------:R-:W-:Y:S02]  /*0220*/  IMAD R6, R11, R6, RZ ;  /* 0x000000060b067224 */ /* 0x000fe400078e02ff */
[----:B------:R-:W-:Y:S02]  /*0230*/  IMAD R13, R12, R11, R8 ;  /* 0x0000000b0c0d7224 */ /* 0x000fe400078e0208 */
[----:B------:R-:W-:Y:S02]  /*0240*/  IMAD R10, R6, R10, R5 ;  /* 0x0000000a060a7224 */ /* 0x000fe400078e0205 */
[----:B------:R-:W-:Y:S01]  /*0250*/  IMAD.MOV R9, RZ, RZ, -R9 ;  /* 0x000000ffff097224 */ /* 0x000fe200078e0a09 */
[----:B------:R-:W1:Y:S06]  /*0260*/  LDC.64 R14, c[0x0][0x3a0] ;  /* 0x0000e800ff0e7b82 */ /* 0x000e6c0000000a00 */
.L_x_1:
[----:B-1----:R-:W-:-:S04]  /*0270*/  IMAD.WIDE R6, R13, 0x4, R14 ;  /* 0x000000040d067825 */ /* 0x002fc800078e020e */
[----:B------:R-:W-:Y:S02]  /*0280*/  IMAD.WIDE R16, R10, 0x4, R14 ;  /* 0x000000040a107825 */ /* 0x000fe400078e020e */
[----:B--2---:R-:W2:Y:S04]  /*0290*/  LDG.E R6, desc[UR4][R6.64] ;  /* 0x0000000406067981 */ /* 0x004ea8000c1e1900 */
[----:B------:R-:W2:Y:S01]  /*02a0*/  LDG.E R17, desc[UR4][R16.64] ;  /* 0x0000000410117981 */ /* 0x000ea2000c1e1900 */
[----:B------:R-:W-:Y:S01]  /*02b0*/  VIADD R9, R9, 0x1 ;  /* 0x0000000109097836 */ /* 0x000fe20000000000 */
[----:B0-----:R-:W-:Y:S01]  /*02c0*/  MOV R11, R18 ;  /* 0x00000012000b7202 */ /* 0x001fe20000000f00 */
[----:B------:R-:W-:Y:S01]  /*02d0*/  VIADD R13, R13, 0x1 ;  /* 0x000000010d0d7836 */ /* 0x000fe20000000000 */
[----:B------:R-:W-:-:S02]  /*02e0*/  IADD3 R8, PT, PT, R8, 0x1, RZ ;  /* 0x0000000108087810 */ /* 0x000fc40007ffe0ff */
[----:B------:R-:W-:Y:S02]  /*02f0*/  ISETP.NE.AND P2, PT, R9, RZ, PT ;  /* 0x000000ff0900720c */ /* 0x000fe40003f45270 */
[----:B------:R-:W-:Y:S02]  /*0300*/  IADD3 R10, PT, PT, R10, R11, RZ ;  /* 0x0000000b0a0a7210 */ /* 0x000fe40007ffe0ff */
[----:B--2---:R-:W-:-:S04]  /*0310*/  IADD3 R19, PT, PT, R6, R17, RZ ;  /* 0x0000001106137210 */ /* 0x004fc80007ffe0ff */
[----:B-----5:R-:W-:-:S13]  /*0320*/  ISETP.GE.AND P1, PT, R19, R0, PT ;  /* 0x000000001300720c */ /* 0x020fda0003f26270 */
[----:B------:R2:W-:Y:S01]  /*0330*/  @!P1 STG.E desc[UR4][R2.64], R19 ;  /* 0x0000001302009986 */ /* 0x0005e2000c101904 */
[----:B------:R-:W-:Y:S01]  /*0340*/  @!P1 IMAD.MOV.U32 R0, RZ, RZ, R19 ;  /* 0x000000ffff009224 */ /* 0x000fe200078e0013 */
[----:B------:R-:W-:Y:S06]  /*0350*/  BAR.SYNC.DEFER_BLOCKING 0x0 ;  /* 0x0000000000007b1d */ /* 0x000fec0000010000 */
[----:B------:R-:W-:Y:S05]  /*0360*/  @P2 BRA `(.L_x_1) ;  /* 0xfffffffc00c02947 */ /* 0x000fea000383ffff */
.L_x_0:
[----:B------:R-:W-:Y:S05]  /*0370*/  @P0 EXIT ;  /* 0x000000000000094d */ /* 0x000fea0003800000 */
[----:B------:R-:W0:Y:S01]  /*0380*/  LDC R9, c[0x0][0x384] ;  /* 0x0000e100ff097b82 */ /* 0x000e220000000800 */
[-C--:B------:R-:W-:Y:S02]  /*0390*/  IMAD R5, R8, R11.reuse, R5 ;  /* 0x0000000b08057224 */ /* 0x080fe400078e0205 */
[----:B------:R-:W-:-:S05]  /*03a0*/  IMAD R13, R12, R11, R8 ;  /* 0x0000000b0c0d7224 */ /* 0x000fca00078e0208 */
[----:B------:R-:W1:Y:S02]  /*03b0*/  LDC.64 R6, c[0x0][0x3a0] ;  /* 0x0000e800ff067b82 */ /* 0x000e640000000a00 */
.L_x_2:
[----:B-1----:R-:W-:-:S04]  /*03c0*/  IMAD.WIDE R10, R13, 0x4, R6 ;  /* 0x000000040d0a7825 */ /* 0x002fc800078e0206 */
[----:B------:R-:W-:Y:S01]  /*03d0*/  IMAD.WIDE R14, R5, 0x4, R6 ;  /* 0x00000004050e7825 */ /* 0x000fe200078e0206 */
[----:B---3--:R-:W3:Y:S04]  /*03e0*/  LDG.E R12, desc[UR4][R10.64] ;  /* 0x000000040a0c7981 */ /* 0x008ee8000c1e1900 */
[----:B------:R-:W3:Y:S02]  /*03f0*/  LDG.E R17, desc[UR4][R14.64] ;  /* 0x000000040e117981 */ /* 0x000ee4000c1e1900 */
[----:B---3--:R-:W-:Y:S02]  /*0400*/  IMAD.IADD R21, R12, 0x1, R17 ;  /* 0x000000010c157824 */ /* 0x008fe400078e0211 */
[----:B0-----:R-:W-:-:S03]  /*0410*/  IMAD.WIDE R16, R9, 0x4, R14 ;  /* 0x0000000409107825 */ /* 0x001fc600078e020e */
[----:B-----5:R-:W-:-:S13]  /*0420*/  ISETP.GE.AND P0, PT, R21, R0, PT ;  /* 0x000000001500720c */ /* 0x020fda0003f06270 */
[----:B------:R0:W-:Y:S01]  /*0430*/  @!P0 STG.E desc[UR4][R2.64], R21 ;  /* 0x0000001502008986 */ /* 0x0001e2000c101904 */
[----:B------:R-:W-:Y:S06]  /*0440*/  BAR.SYNC.DEFER_BLOCKING 0x0 ;  /* 0x0000000000007b1d */ /* 0x000fec0000010000 */
[----:B------:R-:W3:Y:S04]  /*0450*/  LDG.E R12, desc[UR4][R10.64+0x4] ;  /* 0x000004040a0c7981 */ /* 0x000ee8000c1e1900 */
[----:B--2---:R-:W3:Y:S01]  /*0460*/  LDG.E R19, desc[UR4][R16.64] ;  /* 0x0000000410137981 */ /* 0x004ee2000c1e1900 */
[----:B------:R-:W-:Y:S01]  /*0470*/  @!P0 MOV R0, R21 ;  /* 0x0000001500008202 */ /* 0x000fe20000000f00 */
[----:B---3--:R-:W-:-:S02]  /*0480*/  IMAD.IADD R23, R12, 0x1, R19 ;  /* 0x000000010c177824 */ /* 0x008fc400078e0213 */
[----:B------:R-:W-:-:S03]  /*0490*/  IMAD.WIDE R18, R9, 0x4, R16 ;  /* 0x0000000409127825 */ /* 0x000fc600078e0210 */
[----:B------:R-:W-:-:S13]  /*04a0*/  ISETP.GE.AND P0, PT, R23, R0, PT ;  /* 0x000000001700720c */ /* 0x000fda0003f06270 */
[----:B------:R3:W-:Y:S01]  /*04b0*/  @!P0 STG.E desc[UR4][R2.64], R23 ;  /* 0x0000001702008986 */ /* 0x0007e2000c101904 */
[----:B------:R-:W-:Y:S06]  /*04c0*/  BAR.SYNC.DEFER_BLOCKING 0x0 ;  /* 0x0000000000007b1d */ /* 0x000fec0000010000 */
[----:B------:R-:W0:Y:S04]  /*04d0*/  LDG.E R12, desc[UR4][R10.64+0x8] ;  /* 0x000008040a0c7981 */ /* 0x000e28000c1e1900 */
[----:B------:R-:W0:Y:S01]  /*04e0*/  LDG.E R15, desc[UR4][R18.64] ;  /* 0x00000004120f7981 */ /* 0x000e22000c1e1900 */
[----:B------:R-:W-:Y:S01]  /*04f0*/  @!P0 MOV R0, R23 ;  /* 0x0000001700008202 */ /* 0x000fe20000000f00 */
[----:B0-----:R-:W-:-:S02]  /*0500*/  IMAD.IADD R21, R12, 0x1, R15 ;  /* 0x000000010c157824 */ /* 0x001fc400078e020f */
[----:B------:R-:W-:-:S03]  /*0510*/  IMAD.WIDE R14, R9, 0x4, R18 ;  /* 0x00000004090e7825 */ /* 0x000fc600078e0212 */
[----:B------:R-:W-:-:S13]  /*0520*/  ISETP.GE.AND P0, PT, R21, R0, PT ;  /* 0x000000001500720c */ /* 0x000fda0003f06270 */
[----:B------:R3:W-:Y:S01]  /*0530*/  @!P0 STG.E desc[UR4][R2.64], R21 ;  /* 0x0000001502008986 */ /* 0x0007e2000c101904 */
[----:B------:R-:W-:Y:S06]  /*0540*/  BAR.SYNC.DEFER_BLOCKING 0x0 ;  /* 0x0000000000007b1d */ /* 0x000fec0000010000 */
[----:B------:R-:W2:Y:S04]  /*0550*/  LDG.E R12, desc[UR4][R10.64+0xc] ;  /* 0x00000c040a0c7981 */ /* 0x000ea8000c1e1900 */
[----:B------:R-:W2:Y:S01]  /*0560*/  LDG.E R15, desc[UR4][R14.64] ;  /* 0x000000040e0f7981 */ /* 0x000ea2000c1e1900 */
[----:B------:R-:W-:Y:S01]  /*0570*/  @!P0 MOV R0, R21 ;  /* 0x0000001500008202 */ /* 0x000fe20000000f00 */
[----:B------:R-:W-:Y:S01]  /*0580*/  IMAD R5, R9, 0x4, R5 ;  /* 0x0000000409057824 */ /* 0x000fe200078e0205 */
[----:B------:R-:W-:-:S02]  /*0590*/  IADD3 R8, PT, PT, R8, 0x4, RZ ;  /* 0x0000000408087810 */ /* 0x000fc40007ffe0ff */
[----:B------:R-:W-:Y:S02]  /*05a0*/  IADD3 R13, PT, PT, R13, 0x4, RZ ;  /* 0x000000040d0d7810 */ /* 0x000fe40007ffe0ff */
[----:B------:R-:W-:Y:S01]  /*05b0*/  ISETP.GE.AND P1, PT, R8, R4, PT ;  /* 0x000000040800720c */ /* 0x000fe20003f26270 */
[----:B--2---:R-:W-:-:S05]  /*05c0*/  IMAD.IADD R17, R12, 0x1, R15 ;  /* 0x000000010c117824 */ /* 0x004fca00078e020f */
[----:B------:R-:W-:-:S13]  /*05d0*/  ISETP.GE.AND P0, PT, R17, R0, PT ;  /* 0x000000001100720c */ /* 0x000fda0003f06270 */
[----:B------:R3:W-:Y:S01]  /*05e0*/  @!P0 STG.E desc[UR4][R2.64], R17 ;  /* 0x0000001102008986 */ /* 0x0007e2000c101904 */
[----:B------:R-:W-:Y:S01]  /*05f0*/  @!P0 IMAD.MOV.U32 R0, RZ, RZ, R17 ;  /* 0x000000ffff008224 */ /* 0x000fe200078e0011 */
[----:B------:R-:W-:Y:S06]  /*0600*/  BAR.SYNC.DEFER_BLOCKING 0x0 ;  /* 0x0000000000007b1d */ /* 0x000fec0000010000 */
[----:B------:R-:W-:Y:S05]  /*0610*/  @!P1 BRA `(.L_x_2) ;  /* 0xfffffffc00689947 */ /* 0x000fea000383ffff */
[----:B------:R-:W-:Y:S05]  /*0620*/  EXIT ;  /* 0x000000000000794d */ /* 0x000fea0003800000 */
.L_x_3:
[----:B------:R-:W-:-:S00]  /*0630*/  BRA `(.L_x_3) ;  /* 0xfffffffc00fc7947 */ /* 0x000fc0000383ffff */
[----:B------:R-:W-:-:S00]  /*0640*/  NOP ;  /* 0x0000000000007918 */ /* 0x000fc00000000000 */
        /* <DEDUP_REMOVED lines=11> */
.L_x_9:


//--------------------- .text._Z8calculatiiiiiiiPi --------------------------
	.section	.text._Z8calculatiiiiiiiPi,"ax",@progbits
	.align	128
        .global         _Z8calculatiiiiiiiPi
        .type           _Z8calculatiiiiiiiPi,@function
        .size           _Z8calculatiiiiiiiPi,(.L_x_10 - _Z8calculatiiiiiiiPi)
        .other          _Z8calculatiiiiiiiPi,@"STO_CUDA_ENTRY STV_DEFAULT"
_Z8calculatiiiiiiiPi:
.text._Z8calculatiiiiiiiPi:
[----:B------:R-:W-:Y:S08]  /*0000*/  LDC R1, c[0x0][0x37c] ;  /* 0x0000df00ff017b82 */ /* 0x000ff00000000800 */
[----:B------:R-:W0:Y:S01]  /*0010*/  LDC.64 R2, c[0x0][0x388] ;  /* 0x0000e200ff027b82 */ /* 0x000e220000000a00 */
[----:B------:R-:W1:Y:S01]  /*0020*/  S2R R9, SR_TID.X ;  /* 0x0000000000097919 */ /* 0x000e620000002100 */
[----:B------:R-:W2:Y:S06]  /*0030*/  LDCU UR5, c[0x0][0x390] ;  /* 0x00007200ff0577ac */ /* 0x000eac0008000800 */
[----:B------:R-:W0:Y:S08]  /*0040*/  LDC.64 R6, c[0x0][0x380] ;  /* 0x0000e000ff067b82 */ /* 0x000e300000000a00 */
[----:B------:R-:W2:Y:S08]  /*0050*/  S2UR UR4, SR_CTAID.Y ;  /* 0x00000000000479c3 */ /* 0x000eb00000002600 */
[----:B------:R-:W3:Y:S01]  /*0060*/  S2UR UR8, SR_CTAID.X ;  /* 0x00000000000879c3 */ /* 0x000ee20000002500 */
[----:B0-----:R-:W-:-:S05]  /*0070*/  IMAD R2, R6, R2, RZ ;  /* 0x0000000206027224 */ /* 0x001fca00078e02ff */
[----:B------:R-:W-:Y:S01]  /*0080*/  ISETP.GE.AND P0, PT, R2, R7, PT ;  /* 0x000000070200720c */ /* 0x000fe20003f06270 */
[----:B--2---:R-:W-:-:S03]  /*0090*/  UIADD3 UR4, UPT, UPT, UR4, UR5, URZ ;  /* 0x0000000504047290 */ /* 0x004fc6000fffe0ff */
[----:B------:R-:W-:-:S03]  /*00a0*/  ISETP.LT.OR P0, PT, R6, 0x1, P0 ;  /* 0x000000010600780c */ /* 0x000fc60000701670 */
[----:B-1----:R-:W-:-:S10]  /*00b0*/  IMAD R9, R6, UR4, R9 ;  /* 0x0000000406097c24 */ /* 0x002fd4000f8e0209 */
[----:B---3--:R-:W-:Y:S05]  /*00c0*/  @P0 EXIT ;  /* 0x000000000000094d */ /* 0x008fea0003800000 */
[----:B------:R-:W-:Y:S01]  /*00d0*/  IADD3 R3, PT, PT, R3, UR8, RZ ;  /* 0x0000000803037c10 */ /* 0x000fe2000fffe0ff */
[----:B------:R-:W-:Y:S01]  /*00e0*/  VIADD R0, R7, 0xffffffff ;  /* 0xffffffff07007836 */ /* 0x000fe20000000000 */
[----:B------:R-:W-:Y:S01]  /*00f0*/  ISETP.GE.AND P0, PT, R9, R7, PT ;  /* 0x000000070900720c */ /* 0x000fe20003f06270 */
[----:B------:R-:W0:Y:S01]  /*0100*/  LDCU.64 UR6, c[0x0][0x358] ;  /* 0x00006b00ff0677ac */ /* 0x000e220008000a00 */
[C---:B------:R-:W-:Y:S02]  /*0110*/  LOP3.LUT R5, R6.reuse, 0x7ffffffc, RZ, 0xc0, !PT ;  /* 0x7ffffffc06057812 */ /* 0x040fe400078ec0ff */
[----:B------:R-:W-:Y:S02]  /*0120*/  LOP3.LUT R4, R6, 0x3, RZ, 0xc0, !PT ;  /* 0x0000000306047812 */ /* 0x000fe400078ec0ff */
[-C--:B------:R-:W-:Y:S01]  /*0130*/  VIADDMNMX R7, R2, R6.reuse, R7, PT ;  /* 0x0000000602077246 */ /* 0x080fe20003800107 */
[----:B------:R-:W-:Y:S01]  /*0140*/  IMAD R6, R3, R6, 0x3 ;  /* 0x0000000303067424 */ /* 0x000fe200078e0206 */
[----:B------:R-:W-:-:S02]  /*0150*/  SEL R9, R9, R0, !P0 ;  /* 0x0000000009097207 */ /* 0x000fc40004000000 */
[----:B------:R-:W-:-:S07]  /*0160*/  IADD3 R8, PT, PT, -R5, RZ, RZ ;  /* 0x000000ff05087210 */ /* 0x000fce0007ffe1ff */
.L_x_7:
[----:B------:R-:W1:Y:S01]  /*0170*/  LDCU.64 UR8, c[0x0][0x3a0] ;  /* 0x00007400ff0877ac */ /* 0x000e620008000a00 */
[----:B------:R-:W2:Y:S01]  /*0180*/  LDCU.64 UR4, c[0x0][0x380] ;  /* 0x00007000ff0477ac */ /* 0x000ea20008000a00 */
[----:B01----:R-:W-:Y:S01]  /*0190*/  MOV R13, UR9 ;  /* 0x00000009000d7c02 */ /* 0x003fe20008000f00 */
[----:B------:R-:W-:Y:S02]  /*01a0*/  IMAD.U32 R12, RZ, RZ, UR8 ;  /* 0x00000008ff0c7e24 */ /* 0x000fe4000f8e00ff */
[----:B--2---:R-:W-:-:S04]  /*01b0*/  IMAD R21, R2, UR5, R9 ;  /* 0x0000000502157c24 */ /* 0x004fc8000f8e0209 */
[----:B-----5:R-:W-:-:S06]  /*01c0*/  IMAD.WIDE R20, R21, 0x4, R12 ;  /* 0x0000000415147825 */ /* 0x020fcc00078e020c */
[----:B0-----:R0:W5:Y:S01]  /*01d0*/  LDG.E R20, desc[UR6][R20.64] ;  /* 0x0000000614147981 */ /* 0x001162000c1e1900 */
[----:B------:R-:W-:Y:S01]  /*01e0*/  UISETP.GE.U32.AND UP0, UPT, UR4, 0x4, UPT ;  /* 0x000000040400788c */ /* 0x000fe2000bf06070 */
[----:B------:R-:W-:-:S08]  /*01f0*/  IMAD.MOV.U32 R10, RZ, RZ, RZ ;  /* 0x000000ffff0a7224 */ /* 0x000fd000078e00ff */
[----:B0-----:R-:W-:Y:S05]  /*0200*/  BRA.U !UP0, `(.L_x_4) ;  /* 0x0000000108f87547 */ /* 0x001fea000b800000 */
[----:B------:R-:W0:Y:S01]  /*0210*/  LDC.64 R12, c[0x0][0x3a0] ;  /* 0x0000e800ff0c7b82 */ /* 0x000e220000000a00 */
[----:B------:R-:W-:Y:S01]  /*0220*/  MOV R21, R6 ;  /* 0x0000000600157202 */ /* 0x000fe20000000f00 */
[----:B------:R-:W-:Y:S01]  /*0230*/  IMAD.MOV.U32 R22, RZ, RZ, R8 ;  /* 0x000000ffff167224 */ /* 0x000fe200078e0008 */
[----:B------:R-:W1:Y:S01]  /*0240*/  LDCU UR4, c[0x0][0x384] ;  /* 0x00007080ff0477ac */ /* 0x000e620008000800 */
[----:B------:R-:W-:-:S05]  /*0250*/  NOP ;  /* 0x0000000000007918 */ /* 0x000fca0000000000 */
.L_x_5:
[----:B------:R-:W-:Y:S01]  /*0260*/  IADD3 R11, PT, PT, R21, -0x3, RZ ;  /* 0xfffffffd150b7810 */ /* 0x000fe20007ffe0ff */
[----:B-1----:R-:W-:-:S03]  /*0270*/  UMOV UR5, UR4 ;  /* 0x0000000400057c82 */ /* 0x002fc60008000000 */
[----:B------:R-:W-:-:S04]  /*0280*/  ISETP.GE.AND P0, PT, R11, UR5, PT ;  /* 0x000000050b007c0c */ /* 0x000fc8000bf06270 */
[----:B------:R-:W-:-:S05]  /*0290*/  SEL R11, R11, R0, !P0 ;  /* 0x000000000b0b7207 */ /* 0x000fca0004000000 */
[C---:B------:R-:W-:Y:S02]  /*02a0*/  IMAD R17, R11.reuse, UR5, R2 ;  /* 0x000000050b117c24 */ /* 0x040fe4000f8e0202 */
[----:B------:R-:W-:Y:S02]  /*02b0*/  IMAD R11, R11, UR5, R9 ;  /* 0x000000050b0b7c24 */ /* 0x000fe4000f8e0209 */
[----:B0-----:R-:W-:-:S04]  /*02c0*/  IMAD.WIDE R16, R17, 0x4, R12 ;  /* 0x0000000411107825 */ /* 0x001fc800078e020c */
[----:B------:R-:W-:Y:S02]  /*02d0*/  IMAD.WIDE R10, R11, 0x4, R12 ;  /* 0x000000040b0a7825 */ /* 0x000fe400078e020c */
[----:B------:R-:W2:Y:S04]  /*02e0*/  LDG.E R17, desc[UR6][R16.64] ;  /* 0x0000000610117981 */ /* 0x000ea8000c1e1900 */
[----:B------:R-:W3:Y:S01]  /*02f0*/  LDG.E R14, desc[UR6][R10.64] ;  /* 0x000000060a0e7981 */ /* 0x000ee2000c1e1900 */
[----:B------:R-:W-:-:S05]  /*0300*/  VIADD R15, R21, 0xfffffffe ;  /* 0xfffffffe150f7836 */ /* 0x000fca0000000000 */
[----:B------:R-:W-:Y:S02]  /*0310*/  ISETP.GE.AND P1, PT, R15, UR5, PT ;  /* 0x000000050f007c0c */ /* 0x000fe4000bf26270 */
[----:B--2--5:R-:W-:-:S04]  /*0320*/  IADD3 R27, PT, PT, R20, R17, RZ ;  /* 0x00000011141b7210 */ /* 0x024fc80007ffe0ff */
[----:B---3--:R-:W-:Y:S02]  /*0330*/  ISETP.GE.AND P0, PT, R27, R14, PT ;  /* 0x0000000e1b00720c */ /* 0x008fe40003f06270 */
[----:B------:R-:W-:-:S05]  /*0340*/  SEL R14, R15, R0, !P1 ;  /* 0x000000000f0e7207 */ /* 0x000fca0004800000 */
[C---:B------:R-:W-:Y:S02]  /*0350*/  IMAD R19, R14.reuse, UR5, R2 ;  /* 0x000000050e137c24 */ /* 0x040fe4000f8e0202 */
[----:B------:R-:W-:Y:S02]  /*0360*/  IMAD R15, R14, UR5, R9 ;  /* 0x000000050e0f7c24 */ /* 0x000fe4000f8e0209 */
[--C-:B------:R-:W-:Y:S02]  /*0370*/  IMAD.WIDE R18, R19, 0x4, R12.reuse ;  /* 0x0000000413127825 */ /* 0x100fe400078e020c */
[----:B------:R0:W-:Y:S02]  /*0380*/  @!P0 STG.E desc[UR6][R10.64], R27 ;  /* 0x0000001b0a008986 */ /* 0x0001e4000c101906 */
[----:B------:R-:W-:Y:S01]  /*0390*/  IMAD.WIDE R14, R15, 0x4, R12 ;  /* 0x000000040f0e7825 */ /* 0x000fe200078e020c */
[----:B------:R-:W-:Y:S06]  /*03a0*/  BAR.SYNC.DEFER_BLOCKING 0x0 ;  /* 0x0000000000007b1d */ /* 0x000fec0000010000 */
[----:B------:R-:W2:Y:S04]  /*03b0*/  LDG.E R19, desc[UR6][R18.64] ;  /* 0x0000000612137981 */ /* 0x000ea8000c1e1900 */
[----:B------:R-:W3:Y:S01]  /*03c0*/  LDG.E R16, desc[UR6][R14.64] ;  /* 0x000000060e107981 */ /* 0x000ee2000c1e1900 */
[----:B------:R-:W-:-:S05]  /*03d0*/  VIADD R17, R21, 0xffffffff ;  /* 0xffffffff15117836 */ /* 0x000fca0000000000 */
[----:B------:R-:W-:-:S04]  /*03e0*/  ISETP.GE.AND P1, PT, R17, UR5, PT ;  /* 0x0000000511007c0c */ /* 0x000fc8000bf26270 */
[----:B------:R-:W-:-:S05]  /*03f0*/  SEL R17, R17, R0, !P1 ;  /* 0x0000000011117207 */ /* 0x000fca0004800000 */
[C---:B------:R-:W-:Y:S02]  /*0400*/  IMAD R25, R17.reuse, UR5, R2 ;  /* 0x0000000511197c24 */ /* 0x040fe4000f8e0202 */
[----:B------:R-:W-:-:S04]  /*0410*/  IMAD R23, R17, UR5, R9 ;  /* 0x0000000511177c24 */ /* 0x000fc8000f8e0209 */
[----:B0-----:R-:W-:Y:S01]  /*0420*/  IMAD.WIDE R10, R23, 0x4, R12 ;  /* 0x00000004170a7825 */ /* 0x001fe200078e020c */
[----:B--2---:R-:W-:-:S04]  /*0430*/  IADD3 R29, PT, PT, R20, R19, RZ ;  /* 0x00000013141d7210 */ /* 0x004fc80007ffe0ff */
[----:B---3--:R-:W-:Y:S01]  /*0440*/  ISETP.GE.AND P0, PT, R29, R16, PT ;  /* 0x000000101d00720c */ /* 0x008fe20003f06270 */
[----:B------:R-:W-:-:S12]  /*0450*/  IMAD.WIDE R16, R25, 0x4, R12 ;  /* 0x0000000419107825 */ /* 0x000fd800078e020c */
[----:B------:R0:W-:Y:S01]  /*0460*/  @!P0 STG.E desc[UR6][R14.64], R29 ;  /* 0x0000001d0e008986 */ /* 0x0001e2000c101906 */
[----:B------:R-:W-:Y:S06]  /*0470*/  BAR.SYNC.DEFER_BLOCKING 0x0 ;  /* 0x0000000000007b1d */ /* 0x000fec0000010000 */
[----:B------:R-:W2:Y:S04]  /*0480*/  LDG.E R17, desc[UR6][R16.64] ;  /* 0x0000000610117981 */ /* 0x000ea8000c1e1900 */
[----:B------:R-:W3:Y:S01]  /*0490*/  LDG.E R18, desc[UR6][R10.64] ;  /* 0x000000060a127981 */ /* 0x000ee2000c1e1900 */
[----:B------:R-:W-:Y:S01]  /*04a0*/  ISETP.GE.AND P1, PT, R21, UR5, PT ;  /* 0x0000000515007c0c */ /* 0x000fe2000bf26270 */
[----:B--2---:R-:W-:-:S05]  /*04b0*/  IMAD.IADD R25, R20, 0x1, R17 ;  /* 0x0000000114197824 */ /* 0x004fca00078e0211 */
[----:B---3--:R-:W-:Y:S02]  /*04c0*/  ISETP.GE.AND P0, PT, R25, R18, PT ;  /* 0x000000121900720c */ /* 0x008fe40003f06270 */
[----:B------:R-:W-:-:S05]  /*04d0*/  SEL R18, R21, R0, !P1 ;  /* 0x0000000015127207 */ /* 0x000fca0004800000 */
[C---:B------:R-:W-:Y:S02]  /*04e0*/  IMAD R19, R18.reuse, UR5, R2 ;  /* 0x0000000512137c24 */ /* 0x040fe4000f8e0202 */
[----:B------:R-:W-:Y:S02]  /*04f0*/  IMAD R23, R18, UR5, R9 ;  /* 0x0000000512177c24 */ /* 0x000fe4000f8e0209 */
[--C-:B------:R-:W-:Y:S02]  /*0500*/  IMAD.WIDE R18, R19, 0x4, R12.reuse ;  /* 0x0000000413127825 */ /* 0x100fe400078e020c */
[----:B------:R2:W-:Y:S02]  /*0510*/  @!P0 STG.E desc[UR6][R10.64], R25 ;  /* 0x000000190a008986 */ /* 0x0005e4000c101906 */
[----:B0-----:R-:W-:Y:S01]  /*0520*/  IMAD.WIDE R14, R23, 0x4, R12 ;  /* 0x00000004170e7825 */ /* 0x001fe200078e020c */
[----:B------:R-:W-:Y:S06]  /*0530*/  BAR.SYNC.DEFER_BLOCKING 0x0 ;  /* 0x0000000000007b1d */ /* 0x000fec0000010000 */
[----:B------:R-:W3:Y:S04]  /*0540*/  LDG.E R19, desc[UR6][R18.64] ;  /* 0x0000000612137981 */ /* 0x000ee8000c1e1900 */
[----:B------:R-:W4:Y:S01]  /*0550*/  LDG.E R16, desc[UR6][R14.64] ;  /* 0x000000060e107981 */ /* 0x000f22000c1e1900 */
[----:B------:R-:W-:Y:S01]  /*0560*/  VIADD R22, R22, 0x4 ;  /* 0x0000000416167836 */ /* 0x000fe20000000000 */
[----:B------:R-:W-:-:S02]  /*0570*/  IADD3 R21, PT, PT, R21, 0x4, RZ ;  /* 0x0000000415157810 */ /* 0x000fc40007ffe0ff */
[----:B---3--:R-:W-:-:S04]  /*0580*/  IADD3 R17, PT, PT, R20, R19, RZ ;  /* 0x0000001314117210 */ /* 0x008fc80007ffe0ff */
[----:B----4-:R-:W-:-:S13]  /*0590*/  ISETP.GE.AND P0, PT, R17, R16, PT ;  /* 0x000000101100720c */ /* 0x010fda0003f06270 */
[----:B------:R2:W-:Y:S01]  /*05a0*/  @!P0 STG.E desc[UR6][R14.64], R17 ;  /* 0x000000110e008986 */ /* 0x0005e2000c101906 */
[----:B------:R-:W-:Y:S01]  /*05b0*/  BAR.SYNC.DEFER_BLOCKING 0x0 ;  /* 0x0000000000007b1d */ /* 0x000fe20000010000 */
[----:B------:R-:W-:-:S13]  /*05c0*/  ISETP.NE.AND P0, PT, R22, RZ, PT ;  /* 0x000000ff1600720c */ /* 0x000fda0003f05270 */
[----:B--2---:R-:W-:Y:S05]  /*05d0*/  @P0 BRA `(.L_x_5) ;  /* 0xfffffffc00200947 */ /* 0x004fea000383ffff */
[----:B------:R-:W-:-:S07]  /*05e0*/  IMAD.MOV.U32 R10, RZ, RZ, R5 ;  /* 0x000000ffff0a7224 */ /* 0x000fce00078e0005 */
.L_x_4:
[----:B------:R-:W-:-:S13]  /*05f0*/  ISETP.NE.AND P0, PT, R4, RZ, PT ;  /* 0x000000ff0400720c */ /* 0x000fda0003f05270 */
[----:B------:R-:W-:Y:S05]  /*0600*/  @!P0 BRA `(.L_x_6) ;  /* 0x0000000000b08947 */ /* 0x000fea0003800000 */
[----:B------:R-:W0:Y:S02]  /*0610*/  LDC R17, c[0x0][0x380] ;  /* 0x0000e000ff117b82 */ /* 0x000e240000000800 */
[----:B0-----:R-:W-:-:S05]  /*0620*/  IMAD R17, R3, R17, R10 ;  /* 0x0000001103117224 */ /* 0x001fca00078e020a */
[----:B------:R-:W-:-:S04]  /*0630*/  ISETP.GE.AND P0, PT, R17, UR5, PT ;  /* 0x0000000511007c0c */ /* 0x000fc8000bf06270 */
[----:B------:R-:W-:-:S05]  /*0640*/  SEL R10, R17, R0, !P0 ;  /* 0x00000000110a7207 */ /* 0x000fca0004000000 */
[C---:B------:R-:W-:Y:S02]  /*0650*/  IMAD R11, R10.reuse, UR5, R2 ;  /* 0x000000050a0b7c24 */ /* 0x040fe4000f8e0202 */
[----:B------:R-:W-:Y:S02]  /*0660*/  IMAD R15, R10, UR5, R9 ;  /* 0x000000050a0f7c24 */ /* 0x000fe4000f8e0209 */
[----:B------:R-:W-:-:S04]  /*0670*/  IMAD.WIDE R10, R11, 0x4, R12 ;  /* 0x000000040b0a7825 */ /* 0x000fc800078e020c */
[----:B------:R-:W-:Y:S02]  /*0680*/  IMAD.WIDE R14, R15, 0x4, R12 ;  /* 0x000000040f0e7825 */ /* 0x000fe400078e020c */
[----:B------:R-:W2:Y:S04]  /*0690*/  LDG.E R11, desc[UR6][R10.64] ;  /* 0x000000060a0b7981 */ /* 0x000ea8000c1e1900 */
[----:B------:R-:W3:Y:S01]  /*06a0*/  LDG.E R16, desc[UR6][R14.64] ;  /* 0x000000060e107981 */ /* 0x000ee2000c1e1900 */
[----:B--2--5:R-:W-:-:S04]  /*06b0*/  IADD3 R19, PT, PT, R20, R11, RZ ;  /* 0x0000000b14137210 */ /* 0x024fc80007ffe0ff */
[----:B---3--:R-:W-:-:S13]  /*06c0*/  ISETP.GE.AND P0, PT, R19, R16, PT ;  /* 0x000000101300720c */ /* 0x008fda0003f06270 */
[----:B------:R0:W-:Y:S01]  /*06d0*/  @!P0 STG.E desc[UR6][R14.64], R19 ;  /* 0x000000130e008986 */ /* 0x0001e2000c101906 */
[----:B------:R-:W-:Y:S01]  /*06e0*/  BAR.SYNC.DEFER_BLOCKING 0x0 ;  /* 0x0000000000007b1d */ /* 0x000fe20000010000 */
[----:B------:R-:W-:-:S13]  /*06f0*/  ISETP.NE.AND P0, PT, R4, 0x1, PT ;  /* 0x000000010400780c */ /* 0x000fda0003f05270 */
[----:B0-----:R-:W-:Y:S05]  /*0700*/  @!P0 BRA `(.L_x_6) ;  /* 0x0000000000708947 */ /* 0x001fea0003800000 */
[----:B------:R-:W-:-:S05]  /*0710*/  VIADD R11, R17, 0x1 ;  /* 0x00000001110b7836 */ /* 0x000fca0000000000 */
        /* <DEDUP_REMOVED lines=8> */
[----:B--2---:R-:W-:-:S04]  /*07a0*/  IADD3 R19, PT, PT, R20, R11, RZ ;  /* 0x0000000b14137210 */ /* 0x004fc80007ffe0ff */
        /* <DEDUP_REMOVED lines=17> */
[----:B------:R-:W-:Y:S06]  /*08c0*/  BAR.SYNC.DEFER_BLOCKING 0x0 ;  /* 0x0000000000007b1d */ /* 0x000fec0000010000 */
.L_x_6:
[----:B------:R-:W-:-:S04]  /*08d0*/  IADD3 R2, PT, PT, R2, 0x1, RZ ;  /* 0x0000000102027810 */ /* 0x000fc80007ffe0ff */
[----:B------:R-:W-:-:S13]  /*08e0*/  ISETP.GE.AND P0, PT, R2, R7, PT ;  /* 0x000000070200720c */ /* 0x000fda0003f06270 */
[----:B------:R-:W-:Y:S05]  /*08f0*/  @!P0 BRA `(.L_x_7) ;  /* 0xfffffff8001c8947 */ /* 0x000fea000383ffff */
[----:B------:R-:W-:Y:S05]  /*0900*/  EXIT ;  /* 0x000000000000794d */ /* 0x000fea0003800000 */
.L_x_8:
        /* <DEDUP_REMOVED lines=15> */
.L_x_10:


//--------------------- .nv.shared.reserved.0     --------------------------
	.section	.nv.shared.reserved.0,"aw",@nobits
	.weak		__nv_reservedSMEM_offset_0_alias
	.size		__nv_reservedSMEM_offset_0_alias, 0, 64
	.other		__nv_reservedSMEM_offset_0_alias,@"STO_CUDA_RESERVED_SHARED STV_DEFAULT"
__nv_reservedSMEM_offset_0_alias:
	.zero		0
	.zero		64


//--------------------- .nv.constant0._Z10calculat32iiiiiiiPi --------------------------
	.section	.nv.constant0._Z10calculat32iiiiiiiPi,"a",@progbits
	.sectionflags	@""
	.align	4
.nv.constant0._Z10calculat32iiiiiiiPi:
	.zero		936


//--------------------- .nv.constant0._Z8calculatiiiiiiiPi --------------------------
	.section	.nv.constant0._Z8calculatiiiiiiiPi,"a",@progbits
	.sectionflags	@""
	.align	4
.nv.constant0._Z8calculatiiiiiiiPi:
	.zero		936


//--------------------- SYMBOLS --------------------------

	.type		.nv.reservedSmem.offset0,@object
	.size		.nv.reservedSmem.offset0,0x4
